//
// Generated by NVIDIA NVVM Compiler
//
// Compiler Build ID: CL-36424714
// Cuda compilation tools, release 13.0, V13.0.88
// Based on NVVM 20.0.0
//

.version 9.0
.target sm_100
.address_size 64

	// .globl	_Z18operacionKernelGPUPfS_ffi

.visible .entry _Z18operacionKernelGPUPfS_ffi(
	.param .u64 .ptr .align 1 _Z18operacionKernelGPUPfS_ffi_param_0,
	.param .u64 .ptr .align 1 _Z18operacionKernelGPUPfS_ffi_param_1,
	.param .f32 _Z18operacionKernelGPUPfS_ffi_param_2,
	.param .f32 _Z18operacionKernelGPUPfS_ffi_param_3,
	.param .u32 _Z18operacionKernelGPUPfS_ffi_param_4
)
{
	.reg .pred 	%p<2>;
	.reg .b32 	%r<6>;
	.reg .b32 	%f<6>;
	.reg .b64 	%rd<8>;

	ld.param.u64 	%rd1, [_Z18operacionKernelGPUPfS_ffi_param_0];
	ld.param.u64 	%rd2, [_Z18operacionKernelGPUPfS_ffi_param_1];
	ld.param.f32 	%f1, [_Z18operacionKernelGPUPfS_ffi_param_2];
	ld.param.f32 	%f2, [_Z18operacionKernelGPUPfS_ffi_param_3];
	ld.param.u32 	%r2, [_Z18operacionKernelGPUPfS_ffi_param_4];
	mov.u32 	%r3, %tid.x;
	mov.u32 	%r4, %ntid.x;
	mov.u32 	%r5, %ctaid.x;
	mad.lo.s32 	%r1, %r4, %r5, %r3;
	setp.ge.s32 	%p1, %r1, %r2;
	@%p1 bra 	$L__BB0_2;
	cvta.to.global.u64 	%rd3, %rd1;
	cvta.to.global.u64 	%rd4, %rd2;
	mul.wide.s32 	%rd5, %r1, 4;
	add.s64 	%rd6, %rd3, %rd5;
	ld.global.f32 	%f3, [%rd6];
	sub.f32 	%f4, %f3, %f1;
	div.rn.f32 	%f5, %f4, %f2;
	add.s64 	%rd7, %rd4, %rd5;
	st.global.f32 	[%rd7], %f5;
$L__BB0_2:
	ret;

}


// ===== COMPILED SASS (sm_100) =====

	.target	sm_100

	.elftype	@"ET_EXEC"


//--------------------- .note.nv.tkinfo           --------------------------
	.section	.note.nv.tkinfo,"",@"SHT_NOTE"
	.sectionflags	@"SHF_NOTE_NV_TKINFO"
	.tkinfo
        /*0018*/ 	.word	0x00000002
        /*0030*/ 	.string	""
        /*0030*/ 	.string	"ptxas"
        /*0030*/ 	.string	"Cuda compilation tools, release 13.0, V13.0.88"
        /*0030*/ 	.string	"Build cuda_13.0.r13.0/compiler.36424714_0"
        /*0030*/ 	.string	"-arch sm_100 -m 64 "



//--------------------- .note.nv.cuinfo           --------------------------
	.section	.note.nv.cuinfo,"",@"SHT_NOTE"
	.sectionflags	@"SHF_NOTE_NV_CUINFO"
        /*0018*/ 	.short	0x0002
        /*001a*/ 	.short	0x0064
        /*001c*/ 	.short	0x0082
	.zero		2


//--------------------- .nv.info                  --------------------------
	.section	.nv.info,"",@"SHT_CUDA_INFO"
	.align	4


	//----- nvinfo : EIATTR_REGCOUNT
	.align		4
        /*0000*/ 	.byte	0x04, 0x2f
        /*0002*/ 	.short	(.L_1 - .L_0)
	.align		4
.L_0:
        /*0004*/ 	.word	index@(_Z18operacionKernelGPUPfS_ffi)
        /*0008*/ 	.word	0x00000010


	//----- nvinfo : EIATTR_FRAME_SIZE
	.align		4
.L_1:
        /*000c*/ 	.byte	0x04, 0x11
        /*000e*/ 	.short	(.L_3 - .L_2)
	.align		4
.L_2:
        /*0010*/ 	.word	index@($__internal_0_$__cuda_sm3x_div_rn_noftz_f32_slowpath)
        /*0014*/ 	.word	0x00000000


	//----- nvinfo : EIATTR_FRAME_SIZE
	.align		4
.L_3:
        /*0018*/ 	.byte	0x04, 0x11
        /*001a*/ 	.short	(.L_5 - .L_4)
	.align		4
.L_4:
        /*001c*/ 	.word	index@(_Z18operacionKernelGPUPfS_ffi)
        /*0020*/ 	.word	0x00000000


	//----- nvinfo : EIATTR_MIN_STACK_SIZE
	.align		4
.L_5:
        /*0024*/ 	.byte	0x04, 0x12
        /*0026*/ 	.short	(.L_7 - .L_6)
	.align		4
.L_6:
        /*0028*/ 	.word	index@(_Z18operacionKernelGPUPfS_ffi)
        /*002c*/ 	.word	0x00000000
.L_7:


//--------------------- .nv.compat                --------------------------
	.section	.nv.compat,"",@"SHT_CUDA_COMPAT_INFO"
	.align	4
        /*0000*/ 	.byte	0x02, 0x09, 0x00, 0x00, 0x02, 0x02, 0x01, 0x00, 0x02, 0x05, 0x05, 0x00, 0x03, 0x07, 0x01, 0x01
        /*0010*/ 	.byte	0x02, 0x03, 0x00, 0x00, 0x02, 0x06, 0x01, 0x00, 0x04, 0x0b, 0x08, 0x00, 0x01, 0x00, 0x00, 0x00
        /*0020*/ 	.byte	0x00, 0x00, 0x00, 0x00


//--------------------- .nv.info._Z18operacionKernelGPUPfS_ffi --------------------------
	.section	.nv.info._Z18operacionKernelGPUPfS_ffi,"",@"SHT_CUDA_INFO"
	.sectionflags	@""
	.align	4


	//----- nvinfo : EIATTR_CUDA_API_VERSION
	.align		4
        /*0000*/ 	.byte	0x04, 0x37
        /*0002*/ 	.short	(.L_9 - .L_8)
.L_8:
        /*0004*/ 	.word	0x00000082


	//----- nvinfo : EIATTR_KPARAM_INFO
	.align		4
.L_9:
        /*0008*/ 	.byte	0x04, 0x17
        /*000a*/ 	.short	(.L_11 - .L_10)
.L_10:
        /*000c*/ 	.word	0x00000000
        /*0010*/ 	.short	0x0004
        /*0012*/ 	.short	0x0018
        /*0014*/ 	.byte	0x00, 0xf0, 0x11, 0x00


	//----- nvinfo : EIATTR_KPARAM_INFO
	.align		4
.L_11:
        /*0018*/ 	.byte	0x04, 0x17
        /*001a*/ 	.short	(.L_13 - .L_12)
.L_12:
        /*001c*/ 	.word	0x00000000
        /*0020*/ 	.short	0x0003
        /*0022*/ 	.short	0x0014
        /*0024*/ 	.byte	0x00, 0xf0, 0x11, 0x00


	//----- nvinfo : EIATTR_KPARAM_INFO
	.align		4
.L_13:
        /*0028*/ 	.byte	0x04, 0x17
        /*002a*/ 	.short	(.L_15 - .L_14)
.L_14:
        /*002c*/ 	.word	0x00000000
        /*0030*/ 	.short	0x0002
        /*0032*/ 	.short	0x0010
        /*0034*/ 	.byte	0x00, 0xf0, 0x11, 0x00


	//----- nvinfo : EIATTR_KPARAM_INFO
	.align		4
.L_15:
        /*0038*/ 	.byte	0x04, 0x17
        /*003a*/ 	.short	(.L_17 - .L_16)
.L_16:
        /*003c*/ 	.word	0x00000000
        /*0040*/ 	.short	0x0001
        /*0042*/ 	.short	0x0008
        /*0044*/ 	.byte	0x00, 0xf5, 0x21, 0x00


	//----- nvinfo : EIATTR_KPARAM_INFO
	.align		4
.L_17:
        /*0048*/ 	.byte	0x04, 0x17
        /*004a*/ 	.short	(.L_19 - .L_18)
.L_18:
        /*004c*/ 	.word	0x00000000
        /*0050*/ 	.short	0x0000
        /*0052*/ 	.short	0x0000
        /*0054*/ 	.byte	0x00, 0xf5, 0x21, 0x00


	//----- nvinfo : EIATTR_SPARSE_MMA_MASK
	.align		4
.L_19:
        /*0058*/ 	.byte	0x03, 0x50
        /*005a*/ 	.short	0x0000


	//----- nvinfo : EIATTR_MAXREG_COUNT
	.align		4
        /*005c*/ 	.byte	0x03, 0x1b
        /*005e*/ 	.short	0x00ff


	//----- nvinfo : EIATTR_MERCURY_ISA_VERSION
	.align		4
        /*0060*/ 	.byte	0x03, 0x5f
        /*0062*/ 	.short	0x0101


	//----- nvinfo : EIATTR_VRC_CTA_INIT_COUNT
	.align		4
        /*0064*/ 	.byte	0x02, 0x4a
	.zero		1
	.zero		1


	//----- nvinfo : EIATTR_EXIT_INSTR_OFFSETS
	.align		4
        /*0068*/ 	.byte	0x04, 0x1c
        /*006a*/ 	.short	(.L_21 - .L_20)


	//   ....[0]....
.L_20:
        /*006c*/ 	.word	0x00000070


	//   ....[1]....
        /*0070*/ 	.word	0x000001e0


	//----- nvinfo : EIATTR_CRS_STACK_SIZE
	.align		4
.L_21:
        /*0074*/ 	.byte	0x04, 0x1e
        /*0076*/ 	.short	(.L_23 - .L_22)
.L_22:
        /*0078*/ 	.word	0x00000000


	//----- nvinfo : EIATTR_CBANK_PARAM_SIZE
	.align		4
.L_23:
        /*007c*/ 	.byte	0x03, 0x19
        /*007e*/ 	.short	0x001c


	//----- nvinfo : EIATTR_PARAM_CBANK
	.align		4
        /*0080*/ 	.byte	0x04, 0x0a
        /*0082*/ 	.short	(.L_25 - .L_24)
	.align		4
.L_24:
        /*0084*/ 	.word	index@(.nv.constant0._Z18operacionKernelGPUPfS_ffi)
        /*0088*/ 	.short	0x0380
        /*008a*/ 	.short	0x001c


	//----- nvinfo : EIATTR_SW_WAR
	.align		4
.L_25:
        /*008c*/ 	.byte	0x04, 0x36
        /*008e*/ 	.short	(.L_27 - .L_26)
.L_26:
        /*0090*/ 	.word	0x00000008
.L_27:


//--------------------- .nv.callgraph             --------------------------
	.section	.nv.callgraph,"",@"SHT_CUDA_CALLGRAPH"
	.align	4
	.sectionentsize	8
	.align		4
        /*0000*/ 	.word	0x00000000
	.align		4
        /*0004*/ 	.word	0xffffffff
	.align		4
        /*0008*/ 	.word	0x00000000
	.align		4
        /*000c*/ 	.word	0xfffffffe
	.align		4
        /*0010*/ 	.word	0x00000000
	.align		4
        /*0014*/ 	.word	0xfffffffd
	.align		4
        /*0018*/ 	.word	0x00000000
	.align		4
        /*001c*/ 	.word	0xfffffffc


//--------------------- .text._Z18operacionKernelGPUPfS_ffi --------------------------
	.section	.text._Z18operacionKernelGPUPfS_ffi,"ax",@progbits
	.align	128
        .global         _Z18operacionKernelGPUPfS_ffi
        .type           _Z18operacionKernelGPUPfS_ffi,@function
        .size           _Z18operacionKernelGPUPfS_ffi,(.L_x_14 - _Z18operacionKernelGPUPfS_ffi)
        .other          _Z18operacionKernelGPUPfS_ffi,@"STO_CUDA_ENTRY STV_DEFAULT"
_Z18operacionKernelGPUPfS_ffi:
.text._Z18operacionKernelGPUPfS_ffi:
[----:B------:R-:W-:Y:S01]  /*0000*/  LDC R1, c[0x0][0x37c] ;  /* 0x0000df00ff017b82 */ /* 0x000fe20000000800 */
[----:B------:R-:W0:Y:S01]  /*0010*/  S2R R2, SR_TID.X ;  /* 0x0000000000027919 */ /* 0x000e220000002100 */
[----:B------:R-:W0:Y:S01]  /*0020*/  LDCU UR4, c[0x0][0x360] ;  /* 0x00006c00ff0477ac */ /* 0x000e220008000800 */
[----:B------:R-:W0:Y:S01]  /*0030*/  S2R R3, SR_CTAID.X ;  /* 0x0000000000037919 */ /* 0x000e220000002500 */
[----:B------:R-:W1:Y:S01]  /*0040*/  LDCU UR5, c[0x0][0x398] ;  /* 0x00007300ff0577ac */ /* 0x000e620008000800 */
[----:B0-----:R-:W-:-:S05]  /*0050*/  IMAD R2, R3, UR4, R2 ;  /* 0x0000000403027c24 */ /* 0x001fca000f8e0202 */
[----:B-1----:R-:W-:-:S13]  /*0060*/  ISETP.GE.AND P0, PT, R2, UR5, PT ;  /* 0x0000000502007c0c */ /* 0x002fda000bf06270 */
[----:B------:R-:W-:Y:S05]  /*0070*/  @P0 EXIT ;  /* 0x000000000000094d */ /* 0x000fea0003800000 */
[----:B------:R-:W0:Y:S01]  /*0080*/  LDC.64 R4, c[0x0][0x380] ;  /* 0x0000e000ff047b82 */ /* 0x000e220000000a00 */
[----:B------:R-:W1:Y:S07]  /*0090*/  LDCU.64 UR4, c[0x0][0x358] ;  /* 0x00006b00ff0477ac */ /* 0x000e6e0008000a00 */
[----:B------:R-:W2:Y:S01]  /*00a0*/  LDC.64 R8, c[0x0][0x390] ;  /* 0x0000e400ff087b82 */ /* 0x000ea20000000a00 */
[----:B0-----:R-:W-:-:S06]  /*00b0*/  IMAD.WIDE R4, R2, 0x4, R4 ;  /* 0x0000000402047825 */ /* 0x001fcc00078e0204 */
[----:B-1----:R-:W3:Y:S01]  /*00c0*/  LDG.E R5, desc[UR4][R4.64] ;  /* 0x0000000404057981 */ /* 0x002ee2000c1e1900 */
[----:B------:R-:W-:Y:S01]  /*00d0*/  BSSY.RECONVERGENT B0, `(.L_x_0) ;  /* 0x000000d000007945 */ /* 0x000fe20003800200 */
[----:B--2---:R-:W0:Y:S02]  /*00e0*/  MUFU.RCP R6, R9 ;  /* 0x0000000900067308 */ /* 0x004e240000001000 */
[----:B0-----:R-:W-:-:S04]  /*00f0*/  FFMA R3, R6, -R9, 1 ;  /* 0x3f80000006037423 */ /* 0x001fc80000000809 */
[----:B------:R-:W-:Y:S01]  /*0100*/  FFMA R3, R6, R3, R6 ;  /* 0x0000000306037223 */ /* 0x000fe20000000006 */
[----:B---3--:R-:W-:-:S04]  /*0110*/  FADD R0, R5, -R8 ;  /* 0x8000000805007221 */ /* 0x008fc80000000000 */
[----:B------:R-:W0:Y:S01]  /*0120*/  FCHK P0, R0, R9 ;  /* 0x0000000900007302 */ /* 0x000e220000000000 */
[----:B------:R-:W-:-:S04]  /*0130*/  FFMA R6, R0, R3, RZ ;  /* 0x0000000300067223 */ /* 0x000fc800000000ff */
[----:B------:R-:W-:-:S04]  /*0140*/  FFMA R7, R6, -R9, R0 ;  /* 0x8000000906077223 */ /* 0x000fc80000000000 */
[----:B------:R-:W-:Y:S01]  /*0150*/  FFMA R7, R3, R7, R6 ;  /* 0x0000000703077223 */ /* 0x000fe20000000006 */
[----:B0-----:R-:W-:Y:S06]  /*0160*/  @!P0 BRA `(.L_x_1) ;  /* 0x00000000000c8947 */ /* 0x001fec0003800000 */
[----:B------:R-:W-:-:S07]  /*0170*/  MOV R4, 0x190 ;  /* 0x0000019000047802 */ /* 0x000fce0000000f00 */
[----:B------:R-:W-:Y:S05]  /*0180*/  CALL.REL.NOINC `($__internal_0_$__cuda_sm3x_div_rn_noftz_f32_slowpath) ;  /* 0x0000000000187944 */ /* 0x000fea0003c00000 */
[----:B------:R-:W-:-:S07]  /*0190*/  IMAD.MOV.U32 R7, RZ, RZ, R0 ;  /* 0x000000ffff077224 */ /* 0x000fce00078e0000 */
.L_x_1:
[----:B------:R-:W-:Y:S05]  /*01a0*/  BSYNC.RECONVERGENT B0 ;  /* 0x0000000000007941 */ /* 0x000fea0003800200 */
.L_x_0:
[----:B------:R-:W0:Y:S02]  /*01b0*/  LDC.64 R4, c[0x0][0x388] ;  /* 0x0000e200ff047b82 */ /* 0x000e240000000a00 */
[----:B0-----:R-:W-:-:S05]  /*01c0*/  IMAD.WIDE R2, R2, 0x4, R4 ;  /* 0x0000000402027825 */ /* 0x001fca00078e0204 */
[----:B------:R-:W-:Y:S01]  /*01d0*/  STG.E desc[UR4][R2.64], R7 ;  /* 0x0000000702007986 */ /* 0x000fe2000c101904 */
[----:B------:R-:W-:Y:S05]  /*01e0*/  EXIT ;  /* 0x000000000000794d */ /* 0x000fea0003800000 */
        .weak           $__internal_0_$__cuda_sm3x_div_rn_noftz_f32_slowpath
        .type           $__internal_0_$__cuda_sm3x_div_rn_noftz_f32_slowpath,@function
        .size           $__internal_0_$__cuda_sm3x_div_rn_noftz_f32_slowpath,(.L_x_14 - $__internal_0_$__cuda_sm3x_div_rn_noftz_f32_slowpath)
$__internal_0_$__cuda_sm3x_div_rn_noftz_f32_slowpath:
[----:B------:R-:W0:Y:S01]  /*01f0*/  LDC R3, c[0x0][0x394] ;  /* 0x0000e500ff037b82 */ /* 0x000e220000000800 */
[--C-:B------:R-:W-:Y:S01]  /*0200*/  SHF.R.U32.HI R5, RZ, 0x17, R0.reuse ;  /* 0x00000017ff057819 */ /* 0x100fe20000011600 */
[----:B------:R-:W1:Y:S01]  /*0210*/  LDCU UR6, c[0x0][0x394] ;  /* 0x00007280ff0677ac */ /* 0x000e620008000800 */
[----:B------:R-:W-:Y:S01]  /*0220*/  BSSY.RECONVERGENT B1, `(.L_x_2) ;  /* 0x0000064000017945 */ /* 0x000fe20003800200 */
[----:B------:R-:W-:Y:S01]  /*0230*/  IMAD.MOV.U32 R7, RZ, RZ, R0 ;  /* 0x000000ffff077224 */ /* 0x000fe200078e0000 */
[----:B------:R-:W-:-:S05]  /*0240*/  LOP3.LUT R5, R5, 0xff, RZ, 0xc0, !PT ;  /* 0x000000ff05057812 */ /* 0x000fca00078ec0ff */
[----:B------:R-:W-:Y:S02]  /*0250*/  VIADD R10, R5, 0xffffffff ;  /* 0xffffffff050a7836 */ /* 0x000fe40000000000 */
[----:B-1----:R-:W-:Y:S01]  /*0260*/  IMAD.U32 R8, RZ, RZ, UR6 ;  /* 0x00000006ff087e24 */ /* 0x002fe2000f8e00ff */
[----:B0-----:R-:W-:-:S04]  /*0270*/  SHF.R.U32.HI R6, RZ, 0x17, R3 ;  /* 0x00000017ff067819 */ /* 0x001fc80000011603 */
[----:B------:R-:W-:-:S05]  /*0280*/  LOP3.LUT R6, R6, 0xff, RZ, 0xc0, !PT ;  /* 0x000000ff06067812 */ /* 0x000fca00078ec0ff */
[----:B------:R-:W-:-:S05]  /*0290*/  VIADD R11, R6, 0xffffffff ;  /* 0xffffffff060b7836 */ /* 0x000fca0000000000 */
[----:B------:R-:W-:-:S04]  /*02a0*/  ISETP.GT.U32.AND P0, PT, R11, 0xfd, PT ;  /* 0x000000fd0b00780c */ /* 0x000fc80003f04070 */
[----:B------:R-:W-:-:S13]  /*02b0*/  ISETP.GT.U32.OR P0, PT, R10, 0xfd, P0 ;  /* 0x000000fd0a00780c */ /* 0x000fda0000704470 */
[----:B------:R-:W-:Y:S01]  /*02c0*/  @!P0 IMAD.MOV.U32 R9, RZ, RZ, RZ ;  /* 0x000000ffff098224 */ /* 0x000fe200078e00ff */
[----:B------:R-:W-:Y:S06]  /*02d0*/  @!P0 BRA `(.L_x_3) ;  /* 0x00000000005c8947 */ /* 0x000fec0003800000 */
[----:B------:R-:W-:Y:S02]  /*02e0*/  FSETP.GTU.FTZ.AND P1, PT, |R3|, +INF , PT ;  /* 0x7f8000000300780b */ /* 0x000fe40003f3c200 */
[----:B------:R-:W-:-:S04]  /*02f0*/  FSETP.GTU.FTZ.AND P0, PT, |R0|, +INF , PT ;  /* 0x7f8000000000780b */ /* 0x000fc80003f1c200 */
[----:B------:R-:W-:-:S13]  /*0300*/  PLOP3.LUT P0, PT, P0, P1, PT, 0xf8, 0x8f ;  /* 0x00000000008f781c */ /* 0x000fda0000703f70 */
[----:B------:R-:W-:Y:S05]  /*0310*/  @P0 BRA `(.L_x_4) ;  /* 0x00000004004c0947 */ /* 0x000fea0003800000 */
[----:B------:R-:W-:-:S13]  /*0320*/  LOP3.LUT P0, RZ, R8, 0x7fffffff, R7, 0xc8, !PT ;  /* 0x7fffffff08ff7812 */ /* 0x000fda000780c807 */
[----:B------:R-:W-:Y:S05]  /*0330*/  @!P0 BRA `(.L_x_5) ;  /* 0x00000004003c8947 */ /* 0x000fea0003800000 */
[C---:B------:R-:W-:Y:S02]  /*0340*/  FSETP.NEU.FTZ.AND P2, PT, |R0|.reuse, +INF , PT ;  /* 0x7f8000000000780b */ /* 0x040fe40003f5d200 */
[----:B------:R-:W-:Y:S02]  /*0350*/  FSETP.NEU.FTZ.AND P1, PT, |R3|, +INF , PT ;  /* 0x7f8000000300780b */ /* 0x000fe40003f3d200 */
[----:B------:R-:W-:-:S11]  /*0360*/  FSETP.NEU.FTZ.AND P0, PT, |R0|, +INF , PT ;  /* 0x7f8000000000780b */ /* 0x000fd60003f1d200 */
[----:B------:R-:W-:Y:S05]  /*0370*/  @!P1 BRA !P2, `(.L_x_5) ;  /* 0x00000004002c9947 */ /* 0x000fea0005000000 */
[----:B------:R-:W-:-:S04]  /*0380*/  LOP3.LUT P2, RZ, R7, 0x7fffffff, RZ, 0xc0, !PT ;  /* 0x7fffffff07ff7812 */ /* 0x000fc8000784c0ff */
[----:B------:R-:W-:-:S13]  /*0390*/  PLOP3.LUT P1, PT, P1, P2, PT, 0x2f, 0xf2 ;  /* 0x0000000000f2781c */ /* 0x000fda0000f24577 */
[----:B------:R-:W-:Y:S05]  /*03a0*/  @P1 BRA `(.L_x_6) ;  /* 0x0000000400181947 */ /* 0x000fea0003800000 */
[----:B------:R-:W-:-:S04]  /*03b0*/  LOP3.LUT P1, RZ, R8, 0x7fffffff, RZ, 0xc0, !PT ;  /* 0x7fffffff08ff7812 */ /* 0x000fc8000782c0ff */
[----:B------:R-:W-:-:S13]  /*03c0*/  PLOP3.LUT P0, PT, P0, P1, PT, 0x2f, 0xf2 ;  /* 0x0000000000f2781c */ /* 0x000fda0000702577 */
[----:B------:R-:W-:Y:S05]  /*03d0*/  @P0 BRA `(.L_x_7) ;  /* 0x0000000400000947 */ /* 0x000fea0003800000 */
[----:B------:R-:W-:Y:S02]  /*03e0*/  ISETP.GE.AND P0, PT, R10, RZ, PT ;  /* 0x000000ff0a00720c */ /* 0x000fe40003f06270 */
[----:B------:R-:W-:-:S11]  /*03f0*/  ISETP.GE.AND P1, PT, R11, RZ, PT ;  /* 0x000000ff0b00720c */ /* 0x000fd60003f26270 */
[----:B------:R-:W-:Y:S02]  /*0400*/  @P0 IMAD.MOV.U32 R9, RZ, RZ, RZ ;  /* 0x000000ffff090224 */ /* 0x000fe400078e00ff */
[----:B------:R-:W-:Y:S01]  /*0410*/  @!P0 FFMA R7, R0, 1.84467440737095516160e+19, RZ ;  /* 0x5f80000000078823 */ /* 0x000fe200000000ff */
[----:B------:R-:W-:Y:S02]  /*0420*/  @!P0 IMAD.MOV.U32 R9, RZ, RZ, -0x40 ;  /* 0xffffffc0ff098424 */ /* 0x000fe400078e00ff */
[----:B------:R-:W-:Y:S02]  /*0430*/  @!P1 FFMA R8, R3, 1.84467440737095516160e+19, RZ ;  /* 0x5f80000003089823 */ /* 0x000fe400000000ff */
[----:B------:R-:W-:-:S07]  /*0440*/  @!P1 VIADD R9, R9, 0x40 ;  /* 0x0000004009099836 */ /* 0x000fce0000000000 */
.L_x_3:
[----:B------:R-:W-:Y:S01]  /*0450*/  LEA R3, R6, 0xc0800000, 0x17 ;  /* 0xc080000006037811 */ /* 0x000fe200078eb8ff */
[----:B------:R-:W-:Y:S01]  /*0460*/  VIADD R5, R5, 0xffffff81 ;  /* 0xffffff8105057836 */ /* 0x000fe20000000000 */
[----:B------:R-:W-:Y:S03]  /*0470*/  BSSY.RECONVERGENT B2, `(.L_x_8) ;  /* 0x0000035000027945 */ /* 0x000fe60003800200 */
[----:B------:R-:W-:Y:S01]  /*0480*/  IMAD.IADD R3, R8, 0x1, -R3 ;  /* 0x0000000108037824 */ /* 0x000fe200078e0a03 */
[C---:B------:R-:W-:Y:S01]  /*0490*/  IADD3 R6, PT, PT, R5.reuse, 0x7f, -R6 ;  /* 0x0000007f05067810 */ /* 0x040fe20007ffe806 */
[----:B------:R-:W-:Y:S02]  /*04a0*/  IMAD R0, R5, -0x800000, R7 ;  /* 0xff80000005007824 */ /* 0x000fe400078e0207 */
[----:B------:R-:W0:Y:S01]  /*04b0*/  MUFU.RCP R8, R3 ;  /* 0x0000000300087308 */ /* 0x000e220000001000 */
[----:B------:R-:W-:Y:S01]  /*04c0*/  FADD.FTZ R11, -R3, -RZ ;  /* 0x800000ff030b7221 */ /* 0x000fe20000010100 */
[----:B------:R-:W-:-:S03]  /*04d0*/  IMAD.IADD R6, R6, 0x1, R9 ;  /* 0x0000000106067824 */ /* 0x000fc600078e0209 */
[----:B0-----:R-:W-:-:S04]  /*04e0*/  FFMA R13, R8, R11, 1 ;  /* 0x3f800000080d7423 */ /* 0x001fc8000000000b */
[----:B------:R-:W-:-:S04]  /*04f0*/  FFMA R10, R8, R13, R8 ;  /* 0x0000000d080a7223 */ /* 0x000fc80000000008 */
[----:B------:R-:W-:-:S04]  /*0500*/  FFMA R7, R0, R10, RZ ;  /* 0x0000000a00077223 */ /* 0x000fc800000000ff */
[----:B------:R-:W-:-:S04]  /*0510*/  FFMA R8, R11, R7, R0 ;  /* 0x000000070b087223 */ /* 0x000fc80000000000 */
[----:B------:R-:W-:-:S04]  /*0520*/  FFMA R7, R10, R8, R7 ;  /* 0x000000080a077223 */ /* 0x000fc80000000007 */
[----:B------:R-:W-:-:S04]  /*0530*/  FFMA R8, R11, R7, R0 ;  /* 0x000000070b087223 */ /* 0x000fc80000000000 */
[----:B------:R-:W-:-:S05]  /*0540*/  FFMA R0, R10, R8, R7 ;  /* 0x000000080a007223 */ /* 0x000fca0000000007 */
[----:B------:R-:W-:-:S04]  /*0550*/  SHF.R.U32.HI R3, RZ, 0x17, R0 ;  /* 0x00000017ff037819 */ /* 0x000fc80000011600 */
[----:B------:R-:W-:-:S05]  /*0560*/  LOP3.LUT R3, R3, 0xff, RZ, 0xc0, !PT ;  /* 0x000000ff03037812 */ /* 0x000fca00078ec0ff */
[----:B------:R-:W-:-:S04]  /*0570*/  IMAD.IADD R9, R3, 0x1, R6 ;  /* 0x0000000103097824 */ /* 0x000fc800078e0206 */
[----:B------:R-:W-:-:S05]  /*0580*/  VIADD R3, R9, 0xffffffff ;  /* 0xffffffff09037836 */ /* 0x000fca0000000000 */
[----:B------:R-:W-:-:S13]  /*0590*/  ISETP.GE.U32.AND P0, PT, R3, 0xfe, PT ;  /* 0x000000fe0300780c */ /* 0x000fda0003f06070 */
[----:B------:R-:W-:Y:S05]  /*05a0*/  @!P0 BRA `(.L_x_9) ;  /* 0x0000000000808947 */ /* 0x000fea0003800000 */
[----:B------:R-:W-:-:S13]  /*05b0*/  ISETP.GT.AND P0, PT, R9, 0xfe, PT ;  /* 0x000000fe0900780c */ /* 0x000fda0003f04270 */
[----:B------:R-:W-:Y:S05]  /*05c0*/  @P0 BRA `(.L_x_10) ;  /* 0x00000000006c0947 */ /* 0x000fea0003800000 */
[----:B------:R-:W-:-:S13]  /*05d0*/  ISETP.GE.AND P0, PT, R9, 0x1, PT ;  /* 0x000000010900780c */ /* 0x000fda0003f06270 */
[----:B------:R-:W-:Y:S05]  /*05e0*/  @P0 BRA `(.L_x_11) ;  /* 0x0000000000740947 */ /* 0x000fea0003800000 */
[----:B------:R-:W-:Y:S02]  /*05f0*/  ISETP.GE.AND P0, PT, R9, -0x18, PT ;  /* 0xffffffe80900780c */ /* 0x000fe40003f06270 */
[----:B------:R-:W-:-:S11]  /*0600*/  LOP3.LUT R0, R0, 0x80000000, RZ, 0xc0, !PT ;  /* 0x8000000000007812 */ /* 0x000fd600078ec0ff */
[----:B------:R-:W-:Y:S05]  /*0610*/  @!P0 BRA `(.L_x_11) ;  /* 0x0000000000688947 */ /* 0x000fea0003800000 */
[CCC-:B------:R-:W-:Y:S01]  /*0620*/  FFMA.RZ R3, R10.reuse, R8.reuse, R7.reuse ;  /* 0x000000080a037223 */ /* 0x1c0fe2000000c007 */
[CCC-:B------:R-:W-:Y:S01]  /*0630*/  FFMA.RM R6, R10.reuse, R8.reuse, R7.reuse ;  /* 0x000000080a067223 */ /* 0x1c0fe20000004007 */
[C---:B------:R-:W-:Y:S02]  /*0640*/  ISETP.NE.AND P2, PT, R9.reuse, RZ, PT ;  /* 0x000000ff0900720c */ /* 0x040fe40003f45270 */
[----:B------:R-:W-:Y:S02]  /*0650*/  ISETP.NE.AND P1, PT, R9, RZ, PT ;  /* 0x000000ff0900720c */ /* 0x000fe40003f25270 */
[----:B------:R-:W-:Y:S01]  /*0660*/  LOP3.LUT R5, R3, 0x7fffff, RZ, 0xc0, !PT ;  /* 0x007fffff03057812 */ /* 0x000fe200078ec0ff */
[----:B------:R-:W-:Y:S01]  /*0670*/  FFMA.RP R3, R10, R8, R7 ;  /* 0x000000080a037223 */ /* 0x000fe20000008007 */
[----:B------:R-:W-:Y:S02]  /*0680*/  VIADD R8, R9, 0x20 ;  /* 0x0000002009087836 */ /* 0x000fe40000000000 */
[----:B------:R-:W-:Y:S01]  /*0690*/  LOP3.LUT R5, R5, 0x800000, RZ, 0xfc, !PT ;  /* 0x0080000005057812 */ /* 0x000fe200078efcff */
[----:B------:R-:W-:Y:S01]  /*06a0*/  IMAD.MOV R7, RZ, RZ, -R9 ;  /* 0x000000ffff077224 */ /* 0x000fe200078e0a09 */
[----:B------:R-:W-:-:S02]  /*06b0*/  FSETP.NEU.FTZ.AND P0, PT, R3, R6, PT ;  /* 0x000000060300720b */ /* 0x000fc40003f1d000 */
[----:B------:R-:W-:Y:S02]  /*06c0*/  SHF.L.U32 R8, R5, R8, RZ ;  /* 0x0000000805087219 */ /* 0x000fe400000006ff */
[----:B------:R-:W-:Y:S02]  /*06d0*/  SEL R6, R7, RZ, P2 ;  /* 0x000000ff07067207 */ /* 0x000fe40001000000 */
[----:B------:R-:W-:Y:S02]  /*06e0*/  ISETP.NE.AND P1, PT, R8, RZ, P1 ;  /* 0x000000ff0800720c */ /* 0x000fe40000f25270 */
[----:B------:R-:W-:Y:S02]  /*06f0*/  SHF.R.U32.HI R6, RZ, R6, R5 ;  /* 0x00000006ff067219 */ /* 0x000fe40000011605 */
[----:B------:R-:W-:Y:S02]  /*0700*/  PLOP3.LUT P0, PT, P0, P1, PT, 0xf8, 0x8f ;  /* 0x00000000008f781c */ /* 0x000fe40000703f70 */
[----:B------:R-:W-:-:S02]  /*0710*/  SHF.R.U32.HI R8, RZ, 0x1, R6 ;  /* 0x00000001ff087819 */ /* 0x000fc40000011606 */
[----:B------:R-:W-:-:S04]  /*0720*/  SEL R3, RZ, 0x1, !P0 ;  /* 0x00000001ff037807 */ /* 0x000fc80004000000 */
[----:B------:R-:W-:-:S04]  /*0730*/  LOP3.LUT R3, R3, 0x1, R8, 0xf8, !PT ;  /* 0x0000000103037812 */ /* 0x000fc800078ef808 */
[----:B------:R-:W-:-:S05]  /*0740*/  LOP3.LUT R3, R3, R6, RZ, 0xc0, !PT ;  /* 0x0000000603037212 */ /* 0x000fca00078ec0ff */
[----:B------:R-:W-:-:S05]  /*0750*/  IMAD.IADD R3, R8, 0x1, R3 ;  /* 0x0000000108037824 */ /* 0x000fca00078e0203 */
[----:B------:R-:W-:Y:S01]  /*0760*/  LOP3.LUT R0, R3, R0, RZ, 0xfc, !PT ;  /* 0x0000000003007212 */ /* 0x000fe200078efcff */
[----:B------:R-:W-:Y:S06]  /*0770*/  BRA `(.L_x_11) ;  /* 0x0000000000107947 */ /* 0x000fec0003800000 */
.L_x_10:
[----:B------:R-:W-:-:S04]  /*0780*/  LOP3.LUT R0, R0, 0x80000000, RZ, 0xc0, !PT ;  /* 0x8000000000007812 */ /* 0x000fc800078ec0ff */
[----:B------:R-:W-:Y:S01]  /*0790*/  LOP3.LUT R0, R0, 0x7f800000, RZ, 0xfc, !PT ;  /* 0x7f80000000007812 */ /* 0x000fe200078efcff */
[----:B------:R-:W-:Y:S06]  /*07a0*/  BRA `(.L_x_11) ;  /* 0x0000000000047947 */ /* 0x000fec0003800000 */
.L_x_9:
[----:B------:R-:W-:-:S07]  /*07b0*/  IMAD R0, R6, 0x800000, R0 ;  /* 0x0080000006007824 */ /* 0x000fce00078e0200 */
.L_x_11:
[----:B------:R-:W-:Y:S05]  /*07c0*/  BSYNC.RECONVERGENT B2 ;  /* 0x0000000000027941 */ /* 0x000fea0003800200 */
.L_x_8:
[----:B------:R-:W-:Y:S05]  /*07d0*/  BRA `(.L_x_12) ;  /* 0x0000000000207947 */ /* 0x000fea0003800000 */
.L_x_7:
[----:B------:R-:W-:-:S04]  /*07e0*/  LOP3.LUT R0, R8, 0x80000000, R7, 0x48, !PT ;  /* 0x8000000008007812 */ /* 0x000fc800078e4807 */
[----:B------:R-:W-:Y:S01]  /*07f0*/  LOP3.LUT R0, R0, 0x7f800000, RZ, 0xfc, !PT ;  /* 0x7f80000000007812 */ /* 0x000fe200078efcff */
[----:B------:R-:W-:Y:S06]  /*0800*/  BRA `(.L_x_12) ;  /* 0x0000000000147947 */ /* 0x000fec0003800000 */
.L_x_6:
[----:B------:R-:W-:Y:S01]  /*0810*/  LOP3.LUT R0, R8, 0x80000000, R7, 0x48, !PT ;  /* 0x8000000008007812 */ /* 0x000fe200078e4807 */
[----:B------:R-:W-:Y:S06]  /*0820*/  BRA `(.L_x_12) ;  /* 0x00000000000c7947 */ /* 0x000fec0003800000 */
.L_x_5:
[----:B------:R-:W0:Y:S01]  /*0830*/  MUFU.RSQ R0, -QNAN ;  /* 0xffc0000000007908 */ /* 0x000e220000001400 */
[----:B------:R-:W-:Y:S05]  /*0840*/  BRA `(.L_x_12) ;  /* 0x0000000000047947 */ /* 0x000fea0003800000 */
.L_x_4:
[----:B------:R-:W-:-:S07]  /*0850*/  FADD.FTZ R0, R0, R3 ;  /* 0x0000000300007221 */ /* 0x000fce0000010000 */
.L_x_12:
[----:B------:R-:W-:Y:S05]  /*0860*/  BSYNC.RECONVERGENT B1 ;  /* 0x0000000000017941 */ /* 0x000fea0003800200 */
.L_x_2:
[----:B------:R-:W-:-:S04]  /*0870*/  IMAD.MOV.U32 R5, RZ, RZ, 0x0 ;  /* 0x00000000ff057424 */ /* 0x000fc800078e00ff */
[----:B0-----:R-:W-:Y:S05]  /*0880*/  RET.REL.NODEC R4 `(_Z18operacionKernelGPUPfS_ffi) ;  /* 0xfffffff404dc7950 */ /* 0x001fea0003c3ffff */
.L_x_13:
[----:B------:R-:W-:-:S00]  /*0890*/  BRA `(.L_x_13) ;  /* 0xfffffffc00fc7947 */ /* 0x000fc0000383ffff */
[----:B------:R-:W-:-:S00]  /*08a0*/  NOP ;  /* 0x0000000000007918 */ /* 0x000fc00000000000 */
        /* <DEDUP_REMOVED lines=13> */
.L_x_14:


//--------------------- .nv.shared.reserved.0     --------------------------
	.section	.nv.shared.reserved.0,"aw",@nobits
	.weak		__nv_reservedSMEM_offset_0_alias
	.size		__nv_reservedSMEM_offset_0_alias, 0, 64
	.other		__nv_reservedSMEM_offset_0_alias,@"STO_CUDA_RESERVED_SHARED STV_DEFAULT"
__nv_reservedSMEM_offset_0_alias:
	.zero		0
	.zero		64


//--------------------- .nv.constant0._Z18operacionKernelGPUPfS_ffi --------------------------
	.section	.nv.constant0._Z18operacionKernelGPUPfS_ffi,"a",@progbits
	.sectionflags	@""
	.align	4
.nv.constant0._Z18operacionKernelGPUPfS_ffi:
	.zero		924


//--------------------- SYMBOLS --------------------------

	.type		.nv.reservedSmem.offset0,@object
	.size		.nv.reservedSmem.offset0,0x4
